//
// Generated by NVIDIA NVVM Compiler
//
// Compiler Build ID: CL-36424714
// Cuda compilation tools, release 13.0, V13.0.88
// Based on NVVM 20.0.0
//

.version 9.0
.target sm_100
.address_size 64

	// .globl	_Z21outOfBoundsReadKernelPKiPii

.visible .entry _Z21outOfBoundsReadKernelPKiPii(
	.param .u64 .ptr .align 1 _Z21outOfBoundsReadKernelPKiPii_param_0,
	.param .u64 .ptr .align 1 _Z21outOfBoundsReadKernelPKiPii_param_1,
	.param .u32 _Z21outOfBoundsReadKernelPKiPii_param_2
)
{
	.reg .b32 	%r<3>;
	.reg .b64 	%rd<7>;

	ld.param.u64 	%rd1, [_Z21outOfBoundsReadKernelPKiPii_param_0];
	ld.param.u64 	%rd2, [_Z21outOfBoundsReadKernelPKiPii_param_1];
	ld.param.u32 	%r1, [_Z21outOfBoundsReadKernelPKiPii_param_2];
	cvta.to.global.u64 	%rd3, %rd2;
	cvta.to.global.u64 	%rd4, %rd1;
	mul.wide.s32 	%rd5, %r1, 4;
	add.s64 	%rd6, %rd4, %rd5;
	ld.global.u32 	%r2, [%rd6];
	st.global.u32 	[%rd3], %r2;
	ret;

}


// ===== COMPILED SASS (sm_100) =====

	.target	sm_100

	.elftype	@"ET_EXEC"


//--------------------- .note.nv.tkinfo           --------------------------
	.section	.note.nv.tkinfo,"",@"SHT_NOTE"
	.sectionflags	@"SHF_NOTE_NV_TKINFO"
	.tkinfo
        /*0018*/ 	.word	0x00000002
        /*0030*/ 	.string	""
        /*0030*/ 	.string	"ptxas"
        /*0030*/ 	.string	"Cuda compilation tools, release 13.0, V13.0.88"
        /*0030*/ 	.string	"Build cuda_13.0.r13.0/compiler.36424714_0"
        /*0030*/ 	.string	"-arch sm_100 -m 64 "



//--------------------- .note.nv.cuinfo           --------------------------
	.section	.note.nv.cuinfo,"",@"SHT_NOTE"
	.sectionflags	@"SHF_NOTE_NV_CUINFO"
        /*0018*/ 	.short	0x0002
        /*001a*/ 	.short	0x0064
        /*001c*/ 	.short	0x0082
	.zero		2


//--------------------- .nv.info                  --------------------------
	.section	.nv.info,"",@"SHT_CUDA_INFO"
	.align	4


	//----- nvinfo : EIATTR_REGCOUNT
	.align		4
        /*0000*/ 	.byte	0x04, 0x2f
        /*0002*/ 	.short	(.L_1 - .L_0)
	.align		4
.L_0:
        /*0004*/ 	.word	index@(_Z21outOfBoundsReadKernelPKiPii)
        /*0008*/ 	.word	0x00000008


	//----- nvinfo : EIATTR_FRAME_SIZE
	.align		4
.L_1:
        /*000c*/ 	.byte	0x04, 0x11
        /*000e*/ 	.short	(.L_3 - .L_2)
	.align		4
.L_2:
        /*0010*/ 	.word	index@(_Z21outOfBoundsReadKernelPKiPii)
        /*0014*/ 	.word	0x00000000


	//----- nvinfo : EIATTR_MIN_STACK_SIZE
	.align		4
.L_3:
        /*0018*/ 	.byte	0x04, 0x12
        /*001a*/ 	.short	(.L_5 - .L_4)
	.align		4
.L_4:
        /*001c*/ 	.word	index@(_Z21outOfBoundsReadKernelPKiPii)
        /*0020*/ 	.word	0x00000000
.L_5:


//--------------------- .nv.compat                --------------------------
	.section	.nv.compat,"",@"SHT_CUDA_COMPAT_INFO"
	.align	4
        /*0000*/ 	.byte	0x02, 0x09, 0x00, 0x00, 0x02, 0x02, 0x01, 0x00, 0x02, 0x05, 0x05, 0x00, 0x03, 0x07, 0x01, 0x01
        /*0010*/ 	.byte	0x02, 0x03, 0x00, 0x00, 0x02, 0x06, 0x01, 0x00, 0x04, 0x0b, 0x08, 0x00, 0x09, 0x00, 0x00, 0x00
        /*0020*/ 	.byte	0x00, 0x00, 0x00, 0x00


//--------------------- .nv.info._Z21outOfBoundsReadKernelPKiPii --------------------------
	.section	.nv.info._Z21outOfBoundsReadKernelPKiPii,"",@"SHT_CUDA_INFO"
	.sectionflags	@""
	.align	4


	//----- nvinfo : EIATTR_CUDA_API_VERSION
	.align		4
        /*0000*/ 	.byte	0x04, 0x37
        /*0002*/ 	.short	(.L_7 - .L_6)
.L_6:
        /*0004*/ 	.word	0x00000082


	//----- nvinfo : EIATTR_KPARAM_INFO
	.align		4
.L_7:
        /*0008*/ 	.byte	0x04, 0x17
        /*000a*/ 	.short	(.L_9 - .L_8)
.L_8:
        /*000c*/ 	.word	0x00000000
        /*0010*/ 	.short	0x0002
        /*0012*/ 	.short	0x0010
        /*0014*/ 	.byte	0x00, 0xf0, 0x11, 0x00


	//----- nvinfo : EIATTR_KPARAM_INFO
	.align		4
.L_9:
        /*0018*/ 	.byte	0x04, 0x17
        /*001a*/ 	.short	(.L_11 - .L_10)
.L_10:
        /*001c*/ 	.word	0x00000000
        /*0020*/ 	.short	0x0001
        /*0022*/ 	.short	0x0008
        /*0024*/ 	.byte	0x00, 0xf5, 0x21, 0x00


	//----- nvinfo : EIATTR_KPARAM_INFO
	.align		4
.L_11:
        /*0028*/ 	.byte	0x04, 0x17
        /*002a*/ 	.short	(.L_13 - .L_12)
.L_12:
        /*002c*/ 	.word	0x00000000
        /*0030*/ 	.short	0x0000
        /*0032*/ 	.short	0x0000
        /*0034*/ 	.byte	0x00, 0xf5, 0x21, 0x00


	//----- nvinfo : EIATTR_SPARSE_MMA_MASK
	.align		4
.L_13:
        /*0038*/ 	.byte	0x03, 0x50
        /*003a*/ 	.short	0x0000


	//----- nvinfo : EIATTR_MAXREG_COUNT
	.align		4
        /*003c*/ 	.byte	0x03, 0x1b
        /*003e*/ 	.short	0x00ff


	//----- nvinfo : EIATTR_MERCURY_ISA_VERSION
	.align		4
        /*0040*/ 	.byte	0x03, 0x5f
        /*0042*/ 	.short	0x0101


	//----- nvinfo : EIATTR_VRC_CTA_INIT_COUNT
	.align		4
        /*0044*/ 	.byte	0x02, 0x4a
	.zero		1
	.zero		1


	//----- nvinfo : EIATTR_EXIT_INSTR_OFFSETS
	.align		4
        /*0048*/ 	.byte	0x04, 0x1c
        /*004a*/ 	.short	(.L_15 - .L_14)


	//   ....[0]....
.L_14:
        /*004c*/ 	.word	0x00000080


	//----- nvinfo : EIATTR_CBANK_PARAM_SIZE
	.align		4
.L_15:
        /*0050*/ 	.byte	0x03, 0x19
        /*0052*/ 	.short	0x0014


	//----- nvinfo : EIATTR_PARAM_CBANK
	.align		4
        /*0054*/ 	.byte	0x04, 0x0a
        /*0056*/ 	.short	(.L_17 - .L_16)
	.align		4
.L_16:
        /*0058*/ 	.word	index@(.nv.constant0._Z21outOfBoundsReadKernelPKiPii)
        /*005c*/ 	.short	0x0380
        /*005e*/ 	.short	0x0014


	//----- nvinfo : EIATTR_SW_WAR
	.align		4
.L_17:
        /*0060*/ 	.byte	0x04, 0x36
        /*0062*/ 	.short	(.L_19 - .L_18)
.L_18:
        /*0064*/ 	.word	0x00000008
.L_19:


//--------------------- .nv.callgraph             --------------------------
	.section	.nv.callgraph,"",@"SHT_CUDA_CALLGRAPH"
	.align	4
	.sectionentsize	8
	.align		4
        /*0000*/ 	.word	0x00000000
	.align		4
        /*0004*/ 	.word	0xffffffff
	.align		4
        /*0008*/ 	.word	0x00000000
	.align		4
        /*000c*/ 	.word	0xfffffffe
	.align		4
        /*0010*/ 	.word	0x00000000
	.align		4
        /*0014*/ 	.word	0xfffffffd
	.align		4
        /*0018*/ 	.word	0x00000000
	.align		4
        /*001c*/ 	.word	0xfffffffc


//--------------------- .text._Z21outOfBoundsReadKernelPKiPii --------------------------
	.section	.text._Z21outOfBoundsReadKernelPKiPii,"ax",@progbits
	.align	128
        .global         _Z21outOfBoundsReadKernelPKiPii
        .type           _Z21outOfBoundsReadKernelPKiPii,@function
        .size           _Z21outOfBoundsReadKernelPKiPii,(.L_x_1 - _Z21outOfBoundsReadKernelPKiPii)
        .other          _Z21outOfBoundsReadKernelPKiPii,@"STO_CUDA_ENTRY STV_DEFAULT"
_Z21outOfBoundsReadKernelPKiPii:
.text._Z21outOfBoundsReadKernelPKiPii:
[----:B------:R-:W-:Y:S08]  /*0000*/  LDC R1, c[0x0][0x37c] ;  /* 0x0000df00ff017b82 */ /* 0x000ff00000000800 */
[----:B------:R-:W0:Y:S01]  /*0010*/  LDC R5, c[0x0][0x390] ;  /* 0x0000e400ff057b82 */ /* 0x000e220000000800 */
[----:B------:R-:W1:Y:S07]  /*0020*/  LDCU.64 UR4, c[0x0][0x358] ;  /* 0x00006b00ff0477ac */ /* 0x000e6e0008000a00 */
[----:B------:R-:W0:Y:S02]  /*0030*/  LDC.64 R2, c[0x0][0x380] ;  /* 0x0000e000ff027b82 */ /* 0x000e240000000a00 */
[----:B0-----:R-:W-:-:S06]  /*0040*/  IMAD.WIDE R2, R5, 0x4, R2 ;  /* 0x0000000405027825 */ /* 0x001fcc00078e0202 */
[----:B-1----:R-:W2:Y:S01]  /*0050*/  LDG.E R3, desc[UR4][R2.64] ;  /* 0x0000000402037981 */ /* 0x002ea2000c1e1900 */
[----:B------:R-:W2:Y:S03]  /*0060*/  LDC.64 R4, c[0x0][0x388] ;  /* 0x0000e200ff047b82 */ /* 0x000ea60000000a00 */
[----:B--2---:R-:W-:Y:S01]  /*0070*/  STG.E desc[UR4][R4.64], R3 ;  /* 0x0000000304007986 */ /* 0x004fe2000c101904 */
[----:B------:R-:W-:Y:S05]  /*0080*/  EXIT ;  /* 0x000000000000794d */ /* 0x000fea0003800000 */
.L_x_0:
[----:B------:R-:W-:-:S00]  /*0090*/  BRA `(.L_x_0) ;  /* 0xfffffffc00fc7947 */ /* 0x000fc0000383ffff */
[----:B------:R-:W-:-:S00]  /*00a0*/  NOP ;  /* 0x0000000000007918 */ /* 0x000fc00000000000 */
        /* <DEDUP_REMOVED lines=13> */
.L_x_1:


//--------------------- .nv.shared.reserved.0     --------------------------
	.section	.nv.shared.reserved.0,"aw",@nobits
	.weak		__nv_reservedSMEM_offset_0_alias
	.size		__nv_reservedSMEM_offset_0_alias, 0, 64
	.other		__nv_reservedSMEM_offset_0_alias,@"STO_CUDA_RESERVED_SHARED STV_DEFAULT"
__nv_reservedSMEM_offset_0_alias:
	.zero		0
	.zero		64


//--------------------- .nv.constant0._Z21outOfBoundsReadKernelPKiPii --------------------------
	.section	.nv.constant0._Z21outOfBoundsReadKernelPKiPii,"a",@progbits
	.sectionflags	@""
	.align	4
.nv.constant0._Z21outOfBoundsReadKernelPKiPii:
	.zero		916


//--------------------- SYMBOLS --------------------------

	.type		.nv.reservedSmem.offset0,@object
	.size		.nv.reservedSmem.offset0,0x4
